	.headerflags	@"EF_CUDA_TEXMODE_UNIFIED EF_CUDA_64BIT_ADDRESS EF_CUDA_ACCELERATORS EF_CUDA_SM90 EF_CUDA_VIRTUAL_SM(EF_CUDA_SM90)"
	.elftype	@"ET_EXEC"


//--------------------- .nv.info                  --------------------------
	.section	.nv.info,"",@"SHT_CUDA_INFO"
	.align	4


	//----- nvinfo : EIATTR_REGCOUNT
	.align		4
        /*0000*/ 	.byte	0x04, 0x2f
        /*0002*/ 	.short	(.L_1 - .L_0)
	.align		4
.L_0:
        /*0004*/ 	.word	index@(triton_poi_fused_hardtanh_hardtanh_backward_0)
        /*0008*/ 	.word	0x0000000e


	//----- nvinfo : EIATTR_MIN_STACK_SIZE
	.align		4
.L_1:
        /*000c*/ 	.byte	0x04, 0x12
        /*000e*/ 	.short	(.L_3 - .L_2)
	.align		4
.L_2:
        /*0010*/ 	.word	index@(triton_poi_fused_hardtanh_hardtanh_backward_0)
        /*0014*/ 	.word	0x00000000


	//----- nvinfo : EIATTR_FRAME_SIZE
	.align		4
.L_3:
        /*0018*/ 	.byte	0x04, 0x11
        /*001a*/ 	.short	(.L_5 - .L_4)
	.align		4
.L_4:
        /*001c*/ 	.word	index@(triton_poi_fused_hardtanh_hardtanh_backward_0)
        /*0020*/ 	.word	0x00000000


	//----- nvinfo : EIATTR_MIN_STACK_SIZE
	.align		4
.L_5:
        /*0024*/ 	.byte	0x04, 0x12
        /*0026*/ 	.short	(.L_7 - .L_6)
	.align		4
.L_6:
        /*0028*/ 	.word	index@(triton_poi_fused_hardtanh_hardtanh_backward_0)
        /*002c*/ 	.word	0x00000000
.L_7:


//--------------------- .nv.info.triton_poi_fused_hardtanh_hardtanh_backward_0 --------------------------
	.section	.nv.info.triton_poi_fused_hardtanh_hardtanh_backward_0,"",@"SHT_CUDA_INFO"
	.sectionflags	@""
	.align	4


	//----- nvinfo : EIATTR_CUDA_API_VERSION
	.align		4
        /*0000*/ 	.byte	0x04, 0x37
        /*0002*/ 	.short	(.L_9 - .L_8)
.L_8:
        /*0004*/ 	.word	0x0000007c


	//----- nvinfo : EIATTR_KPARAM_INFO
	.align		4
.L_9:
        /*0008*/ 	.byte	0x04, 0x17
        /*000a*/ 	.short	(.L_11 - .L_10)
.L_10:
        /*000c*/ 	.word	0x00000000
        /*0010*/ 	.short	0x0004
        /*0012*/ 	.short	0x0020
        /*0014*/ 	.byte	0x00, 0xf0, 0x11, 0x00


	//----- nvinfo : EIATTR_KPARAM_INFO
	.align		4
.L_11:
        /*0018*/ 	.byte	0x04, 0x17
        /*001a*/ 	.short	(.L_13 - .L_12)
.L_12:
        /*001c*/ 	.word	0x00000000
        /*0020*/ 	.short	0x0003
        /*0022*/ 	.short	0x0018
        /*0024*/ 	.byte	0x00, 0xf4, 0x21, 0x00


	//----- nvinfo : EIATTR_KPARAM_INFO
	.align		4
.L_13:
        /*0028*/ 	.byte	0x04, 0x17
        /*002a*/ 	.short	(.L_15 - .L_14)
.L_14:
        /*002c*/ 	.word	0x00000000
        /*0030*/ 	.short	0x0002
        /*0032*/ 	.short	0x0010
        /*0034*/ 	.byte	0x00, 0xf4, 0x21, 0x00


	//----- nvinfo : EIATTR_KPARAM_INFO
	.align		4
.L_15:
        /*0038*/ 	.byte	0x04, 0x17
        /*003a*/ 	.short	(.L_17 - .L_16)
.L_16:
        /*003c*/ 	.word	0x00000000
        /*0040*/ 	.short	0x0001
        /*0042*/ 	.short	0x0008
        /*0044*/ 	.byte	0x00, 0xf4, 0x21, 0x00


	//----- nvinfo : EIATTR_KPARAM_INFO
	.align		4
.L_17:
        /*0048*/ 	.byte	0x04, 0x17
        /*004a*/ 	.short	(.L_19 - .L_18)
.L_18:
        /*004c*/ 	.word	0x00000000
        /*0050*/ 	.short	0x0000
        /*0052*/ 	.short	0x0000
        /*0054*/ 	.byte	0x00, 0xf4, 0x21, 0x00


	//----- nvinfo : EIATTR_SPARSE_MMA_MASK
	.align		4
.L_19:
        /*0058*/ 	.byte	0x03, 0x50
        /*005a*/ 	.short	0x0000


	//----- nvinfo : EIATTR_MAXREG_COUNT
	.align		4
        /*005c*/ 	.byte	0x03, 0x1b
        /*005e*/ 	.short	0x00ff


	//----- nvinfo : EIATTR_EXIT_INSTR_OFFSETS
	.align		4
        /*0060*/ 	.byte	0x04, 0x1c
        /*0062*/ 	.short	(.L_21 - .L_20)


	//   ....[0]....
.L_20:
        /*0064*/ 	.word	0x000002c0


	//   ....[1]....
        /*0068*/ 	.word	0x000002e0


	//----- nvinfo : EIATTR_REQNTID
	.align		4
.L_21:
        /*006c*/ 	.byte	0x04, 0x10
        /*006e*/ 	.short	(.L_23 - .L_22)
.L_22:
        /*0070*/ 	.word	0x00000080
        /*0074*/ 	.word	0x00000001
        /*0078*/ 	.word	0x00000001


	//----- nvinfo : EIATTR_CBANK_PARAM_SIZE
	.align		4
.L_23:
        /*007c*/ 	.byte	0x03, 0x19
        /*007e*/ 	.short	0x0024


	//----- nvinfo : EIATTR_PARAM_CBANK
	.align		4
        /*0080*/ 	.byte	0x04, 0x0a
        /*0082*/ 	.short	(.L_25 - .L_24)
	.align		4
.L_24:
        /*0084*/ 	.word	index@(.nv.constant0.triton_poi_fused_hardtanh_hardtanh_backward_0)
        /*0088*/ 	.short	0x0210
        /*008a*/ 	.short	0x0024


	//----- nvinfo : EIATTR_SW_WAR
	.align		4
.L_25:
        /*008c*/ 	.byte	0x04, 0x36
        /*008e*/ 	.short	(.L_27 - .L_26)
.L_26:
        /*0090*/ 	.word	0x00000008
.L_27:


//--------------------- .nv.callgraph             --------------------------
	.section	.nv.callgraph,"",@"SHT_CUDA_CALLGRAPH"
	.align	4
	.sectionentsize	8
	.align		4
        /*0000*/ 	.word	0x00000000
	.align		4
        /*0004*/ 	.word	0xffffffff
	.align		4
        /*0008*/ 	.word	0x00000000
	.align		4
        /*000c*/ 	.word	0xfffffffe
	.align		4
        /*0010*/ 	.word	0x00000000
	.align		4
        /*0014*/ 	.word	0xfffffffd
	.align		4
        /*0018*/ 	.word	0x00000000
	.align		4
        /*001c*/ 	.word	0xfffffffc


//--------------------- .text.triton_poi_fused_hardtanh_hardtanh_backward_0 --------------------------
	.section	.text.triton_poi_fused_hardtanh_hardtanh_backward_0,"ax",@progbits
	.align	128
        .global         triton_poi_fused_hardtanh_hardtanh_backward_0
        .type           triton_poi_fused_hardtanh_hardtanh_backward_0,@function
        .size           triton_poi_fused_hardtanh_hardtanh_backward_0,(.L_x_1 - triton_poi_fused_hardtanh_hardtanh_backward_0)
        .other          triton_poi_fused_hardtanh_hardtanh_backward_0,@"STO_CUDA_ENTRY STV_DEFAULT"
triton_poi_fused_hardtanh_hardtanh_backward_0:
.text.triton_poi_fused_hardtanh_hardtanh_backward_0:
[----:B------:R-:W0:Y:S02]  /*0000*/  LDC R1, c[0x0][0x28] ;  /* 0x00000a00ff017b82 */ /* 0x000e240000000800 */
[----:B------:R-:W1:Y:S01]  /*0010*/  S2R R0, SR_TID.X ;  /* 0x0000000000007919 */ /* 0x000e620000002100 */
[----:B------:R-:W2:Y:S01]  /*0020*/  LDC.64 R4, c[0x0][0x218] ;  /* 0x00008600ff047b82 */ /* 0x000ea20000000a00 */
[----:B------:R-:W-:Y:S02]  /*0030*/  CS2R R8, SRZ ;  /* 0x0000000000087805 */ /* 0x000fe4000001ff00 */
[----:B------:R-:W-:Y:S01]  /*0040*/  CS2R R10, SRZ ;  /* 0x00000000000a7805 */ /* 0x000fe2000001ff00 */
[----:B------:R-:W3:Y:S01]  /*0050*/  S2R R7, SR_CTAID.X ;  /* 0x0000000000077919 */ /* 0x000ee20000002500 */
[----:B------:R-:W-:Y:S01]  /*0060*/  ULDC.64 UR4, c[0x0][0x208] ;  /* 0x0000820000047ab9 */ /* 0x000fe20000000a00 */
[----:B------:R-:W-:Y:S02]  /*0070*/  ULDC.64 UR6, c[0x0][0x228] ;  /* 0x00008a0000067ab9 */ /* 0x000fe40000000a00 */
[----:B------:R-:W4:Y:S01]  /*0080*/  LDC.64 R2, c[0x0][0x210] ;  /* 0x00008400ff027b82 */ /* 0x000f220000000a00 */
[----:B-1----:R-:W-:Y:S01]  /*0090*/  IMAD.SHL.U32 R0, R0, 0x2, RZ ;  /* 0x0000000200007824 */ /* 0x002fe200078e00ff */
[----:B---3--:R-:W-:-:S04]  /*00a0*/  SHF.R.S32.HI R6, RZ, 0x17, R7 ;  /* 0x00000017ff067819 */ /* 0x008fc80000011407 */
[----:B------:R-:W-:-:S05]  /*00b0*/  LOP3.LUT R0, R0, 0xfe, RZ, 0xc0, !PT ;  /* 0x000000fe00007812 */ /* 0x000fca00078ec0ff */
[----:B------:R-:W-:Y:S01]  /*00c0*/  IMAD R0, R7, 0x100, R0 ;  /* 0x0000010007007824 */ /* 0x000fe200078e0200 */
[----:B------:R-:W-:-:S03]  /*00d0*/  SGXT R7, R6, 0x1 ;  /* 0x000000010607781a */ /* 0x000fc60000000200 */
[C---:B----4-:R-:W-:Y:S01]  /*00e0*/  IMAD.WIDE R2, R0.reuse, 0x4, R2 ;  /* 0x0000000400027825 */ /* 0x050fe200078e0202 */
[----:B------:R-:W-:Y:S02]  /*00f0*/  LEA.HI R7, R7, R0, RZ, 0x2 ;  /* 0x0000000007077211 */ /* 0x000fe400078f10ff */
[----:B------:R-:W-:Y:S02]  /*0100*/  ISETP.GE.AND P2, PT, R0, 0x100, PT ;  /* 0x000001000000780c */ /* 0x000fe40003f46270 */
[----:B------:R-:W-:-:S05]  /*0110*/  LOP3.LUT R7, R7, 0xfffffffc, RZ, 0xc0, !PT ;  /* 0xfffffffc07077812 */ /* 0x000fca00078ec0ff */
[----:B------:R-:W-:-:S04]  /*0120*/  IMAD.IADD R7, R0, 0x1, -R7 ;  /* 0x0000000100077824 */ /* 0x000fc800078e0a07 */
[----:B--2---:R-:W-:Y:S02]  /*0130*/  IMAD.WIDE R4, R7, 0x4, R4 ;  /* 0x0000000407047825 */ /* 0x004fe400078e0204 */
[----:B------:R-:W2:Y:S01]  /*0140*/  @!P2 LDG.E.64 R8, desc[UR4][R2.64] ;  /* 0x000000040208a981 */ /* 0x000ea2000c1e1b00 */
[----:B------:R-:W1:Y:S03]  /*0150*/  LDC.64 R6, c[0x0][0x220] ;  /* 0x00008800ff067b82 */ /* 0x000e660000000a00 */
[----:B------:R3:W2:Y:S02]  /*0160*/  @!P2 LDG.E.EL.64 R10, desc[UR4][R4.64] ;  /* 0x00000004040aa981 */ /* 0x0006a4000c2e1b00 */
[----:B---3--:R-:W-:Y:S01]  /*0170*/  IADD3 R4, P5, R0, UR6, RZ ;  /* 0x0000000600047c10 */ /* 0x008fe2000ffbe0ff */
[----:B-1----:R-:W-:-:S04]  /*0180*/  IMAD.WIDE R2, R0, 0x4, R6 ;  /* 0x0000000400027825 */ /* 0x002fc800078e0206 */
[----:B--2---:R-:W-:Y:S01]  /*0190*/  FADD R8, R10, R8 ;  /* 0x000000080a087221 */ /* 0x004fe20000000000 */
[----:B------:R-:W-:-:S04]  /*01a0*/  FADD R9, R11, R9 ;  /* 0x000000090b097221 */ /* 0x000fc80000000000 */
[C---:B------:R-:W-:Y:S02]  /*01b0*/  FSETP.GTU.AND P0, PT, R8.reuse, RZ, PT ;  /* 0x000000ff0800720b */ /* 0x040fe40003f0c000 */
[C---:B------:R-:W-:Y:S02]  /*01c0*/  FSETP.GTU.AND P1, PT, R9.reuse, RZ, PT ;  /* 0x000000ff0900720b */ /* 0x040fe40003f2c000 */
[----:B------:R-:W-:Y:S02]  /*01d0*/  FSEL R10, R8, RZ, P0 ;  /* 0x000000ff080a7208 */ /* 0x000fe40000000000 */
[----:B------:R-:W-:Y:S02]  /*01e0*/  FSEL R11, R9, RZ, P1 ;  /* 0x000000ff090b7208 */ /* 0x000fe40000800000 */
[----:B------:R-:W-:Y:S02]  /*01f0*/  FSETP.GEU.AND P4, PT, R10, 6, PT ;  /* 0x40c000000a00780b */ /* 0x000fe40003f8e000 */
[----:B------:R-:W-:-:S02]  /*0200*/  FSETP.GEU.AND P3, PT, R11, 6, PT ;  /* 0x40c000000b00780b */ /* 0x000fc40003f6e000 */
[----:B------:R-:W-:Y:S02]  /*0210*/  FSETP.GE.OR P0, PT, R8, 6, !P0 ;  /* 0x40c000000800780b */ /* 0x000fe40004706400 */
[----:B------:R-:W-:Y:S02]  /*0220*/  FSETP.GE.OR P1, PT, R9, 6, !P1 ;  /* 0x40c000000900780b */ /* 0x000fe40004f26400 */
[----:B------:R-:W-:Y:S02]  /*0230*/  SEL R5, RZ, 0x1, !P0 ;  /* 0x00000001ff057807 */ /* 0x000fe40004000000 */
[----:B------:R-:W-:Y:S02]  /*0240*/  FSETP.NAN.AND P6, PT, R10, R10, PT ;  /* 0x0000000a0a00720b */ /* 0x000fe40003fc8000 */
[----:B------:R-:W-:Y:S02]  /*0250*/  FSETP.NAN.AND P0, PT, R11, R11, PT ;  /* 0x0000000b0b00720b */ /* 0x000fe40003f08000 */
[----:B------:R-:W-:-:S02]  /*0260*/  SEL R6, RZ, 0x100, !P1 ;  /* 0x00000100ff067807 */ /* 0x000fc40004800000 */
[----:B------:R-:W-:Y:S02]  /*0270*/  @P4 SEL R10, R10, 0x40c00000, P6 ;  /* 0x40c000000a0a4807 */ /* 0x000fe40003000000 */
[----:B------:R-:W-:Y:S01]  /*0280*/  @P3 SEL R11, R11, 0x40c00000, P0 ;  /* 0x40c000000b0b3807 */ /* 0x000fe20000000000 */
[----:B------:R-:W-:Y:S01]  /*0290*/  IMAD.IADD R7, R5, 0x1, R6 ;  /* 0x0000000105077824 */ /* 0x000fe200078e0206 */
[----:B------:R-:W-:-:S03]  /*02a0*/  LEA.HI.X.SX32 R5, R0, UR7, 0x1, P5 ;  /* 0x0000000700057c11 */ /* 0x000fc6000a8f0eff */
[----:B------:R1:W-:Y:S01]  /*02b0*/  @!P2 STG.E.64 desc[UR4][R2.64], R10 ;  /* 0x0000000a0200a986 */ /* 0x0003e2000c101b04 */
[----:B------:R-:W-:Y:S05]  /*02c0*/  @P2 EXIT ;  /* 0x000000000000294d */ /* 0x000fea0003800000 */
[----:B------:R-:W-:Y:S01]  /*02d0*/  STG.E.U16 desc[UR4][R4.64], R7 ;  /* 0x0000000704007986 */ /* 0x000fe2000c101504 */
[----:B------:R-:W-:Y:S05]  /*02e0*/  EXIT ;  /* 0x000000000000794d */ /* 0x000fea0003800000 */
.L_x_0:
[----:B------:R-:W-:-:S00]  /*02f0*/  BRA `(.L_x_0) ;  /* 0xfffffffc00fc7947 */ /* 0x000fc0000383ffff */
[----:B------:R-:W-:-:S00]  /*0300*/  NOP ;  /* 0x0000000000007918 */ /* 0x000fc00000000000 */
[----:B------:R-:W-:-:S00]  /*0310*/  NOP ;  /* 0x0000000000007918 */ /* 0x000fc00000000000 */
[----:B------:R-:W-:-:S00]  /*0320*/  NOP ;  /* 0x0000000000007918 */ /* 0x000fc00000000000 */
[----:B------:R-:W-:-:S00]  /*0330*/  NOP ;  /* 0x0000000000007918 */ /* 0x000fc00000000000 */
[----:B------:R-:W-:-:S00]  /*0340*/  NOP ;  /* 0x0000000000007918 */ /* 0x000fc00000000000 */
[----:B------:R-:W-:-:S00]  /*0350*/  NOP ;  /* 0x0000000000007918 */ /* 0x000fc00000000000 */
[----:B------:R-:W-:-:S00]  /*0360*/  NOP ;  /* 0x0000000000007918 */ /* 0x000fc00000000000 */
[----:B------:R-:W-:-:S00]  /*0370*/  NOP ;  /* 0x0000000000007918 */ /* 0x000fc00000000000 */
.L_x_1:


//--------------------- .nv.constant0.triton_poi_fused_hardtanh_hardtanh_backward_0 --------------------------
	.section	.nv.constant0.triton_poi_fused_hardtanh_hardtanh_backward_0,"a",@progbits
	.sectionflags	@""
	.align	4
.nv.constant0.triton_poi_fused_hardtanh_hardtanh_backward_0:
	.zero		564
